	.headerflags	@"EF_CUDA_TEXMODE_UNIFIED EF_CUDA_64BIT_ADDRESS EF_CUDA_ACCELERATORS EF_CUDA_SM90 EF_CUDA_VIRTUAL_SM(EF_CUDA_SM90)"
	.elftype	@"ET_EXEC"


//--------------------- .nv.info                  --------------------------
	.section	.nv.info,"",@"SHT_CUDA_INFO"
	.align	4


	//----- nvinfo : EIATTR_REGCOUNT
	.align		4
        /*0000*/ 	.byte	0x04, 0x2f
        /*0002*/ 	.short	(.L_3 - .L_2)
	.align		4
.L_2:
        /*0004*/ 	.word	index@(triton_poi_fused__native_batch_norm_legit_no_training_add_relu_6)
        /*0008*/ 	.word	0x00000014


	//----- nvinfo : EIATTR_MIN_STACK_SIZE
	.align		4
.L_3:
        /*000c*/ 	.byte	0x04, 0x12
        /*000e*/ 	.short	(.L_5 - .L_4)
	.align		4
.L_4:
        /*0010*/ 	.word	index@(triton_poi_fused__native_batch_norm_legit_no_training_add_relu_6)
        /*0014*/ 	.word	0x00000000


	//----- nvinfo : EIATTR_FRAME_SIZE
	.align		4
.L_5:
        /*0018*/ 	.byte	0x04, 0x11
        /*001a*/ 	.short	(.L_7 - .L_6)
	.align		4
.L_6:
        /*001c*/ 	.word	index@(triton_poi_fused__native_batch_norm_legit_no_training_add_relu_6)
        /*0020*/ 	.word	0x00000000


	//----- nvinfo : EIATTR_MIN_STACK_SIZE
	.align		4
.L_7:
        /*0024*/ 	.byte	0x04, 0x12
        /*0026*/ 	.short	(.L_9 - .L_8)
	.align		4
.L_8:
        /*0028*/ 	.word	index@(triton_poi_fused__native_batch_norm_legit_no_training_add_relu_6)
        /*002c*/ 	.word	0x00000000
.L_9:


//--------------------- .nv.info.triton_poi_fused__native_batch_norm_legit_no_training_add_relu_6 --------------------------
	.section	.nv.info.triton_poi_fused__native_batch_norm_legit_no_training_add_relu_6,"",@"SHT_CUDA_INFO"
	.sectionflags	@""
	.align	4


	//----- nvinfo : EIATTR_CUDA_API_VERSION
	.align		4
        /*0000*/ 	.byte	0x04, 0x37
        /*0002*/ 	.short	(.L_11 - .L_10)
.L_10:
        /*0004*/ 	.word	0x0000007c


	//----- nvinfo : EIATTR_KPARAM_INFO
	.align		4
.L_11:
        /*0008*/ 	.byte	0x04, 0x17
        /*000a*/ 	.short	(.L_13 - .L_12)
.L_12:
        /*000c*/ 	.word	0x00000000
        /*0010*/ 	.short	0x0007
        /*0012*/ 	.short	0x0038
        /*0014*/ 	.byte	0x00, 0xf0, 0x11, 0x00


	//----- nvinfo : EIATTR_KPARAM_INFO
	.align		4
.L_13:
        /*0018*/ 	.byte	0x04, 0x17
        /*001a*/ 	.short	(.L_15 - .L_14)
.L_14:
        /*001c*/ 	.word	0x00000000
        /*0020*/ 	.short	0x0006
        /*0022*/ 	.short	0x0030
        /*0024*/ 	.byte	0x00, 0xf4, 0x21, 0x00


	//----- nvinfo : EIATTR_KPARAM_INFO
	.align		4
.L_15:
        /*0028*/ 	.byte	0x04, 0x17
        /*002a*/ 	.short	(.L_17 - .L_16)
.L_16:
        /*002c*/ 	.word	0x00000000
        /*0030*/ 	.short	0x0005
        /*0032*/ 	.short	0x0028
        /*0034*/ 	.byte	0x00, 0xf4, 0x21, 0x00


	//----- nvinfo : EIATTR_KPARAM_INFO
	.align		4
.L_17:
        /*0038*/ 	.byte	0x04, 0x17
        /*003a*/ 	.short	(.L_19 - .L_18)
.L_18:
        /*003c*/ 	.word	0x00000000
        /*0040*/ 	.short	0x0004
        /*0042*/ 	.short	0x0020
        /*0044*/ 	.byte	0x00, 0xf4, 0x21, 0x00


	//----- nvinfo : EIATTR_KPARAM_INFO
	.align		4
.L_19:
        /*0048*/ 	.byte	0x04, 0x17
        /*004a*/ 	.short	(.L_21 - .L_20)
.L_20:
        /*004c*/ 	.word	0x00000000
        /*0050*/ 	.short	0x0003
        /*0052*/ 	.short	0x0018
        /*0054*/ 	.byte	0x00, 0xf4, 0x21, 0x00


	//----- nvinfo : EIATTR_KPARAM_INFO
	.align		4
.L_21:
        /*0058*/ 	.byte	0x04, 0x17
        /*005a*/ 	.short	(.L_23 - .L_22)
.L_22:
        /*005c*/ 	.word	0x00000000
        /*0060*/ 	.short	0x0002
        /*0062*/ 	.short	0x0010
        /*0064*/ 	.byte	0x00, 0xf4, 0x21, 0x00


	//----- nvinfo : EIATTR_KPARAM_INFO
	.align		4
.L_23:
        /*0068*/ 	.byte	0x04, 0x17
        /*006a*/ 	.short	(.L_25 - .L_24)
.L_24:
        /*006c*/ 	.word	0x00000000
        /*0070*/ 	.short	0x0001
        /*0072*/ 	.short	0x0008
        /*0074*/ 	.byte	0x00, 0xf4, 0x21, 0x00


	//----- nvinfo : EIATTR_KPARAM_INFO
	.align		4
.L_25:
        /*0078*/ 	.byte	0x04, 0x17
        /*007a*/ 	.short	(.L_27 - .L_26)
.L_26:
        /*007c*/ 	.word	0x00000000
        /*0080*/ 	.short	0x0000
        /*0082*/ 	.short	0x0000
        /*0084*/ 	.byte	0x00, 0xf4, 0x21, 0x00


	//----- nvinfo : EIATTR_SPARSE_MMA_MASK
	.align		4
.L_27:
        /*0088*/ 	.byte	0x03, 0x50
        /*008a*/ 	.short	0x0000


	//----- nvinfo : EIATTR_MAXREG_COUNT
	.align		4
        /*008c*/ 	.byte	0x03, 0x1b
        /*008e*/ 	.short	0x00ff


	//----- nvinfo : EIATTR_EXIT_INSTR_OFFSETS
	.align		4
        /*0090*/ 	.byte	0x04, 0x1c
        /*0092*/ 	.short	(.L_29 - .L_28)


	//   ....[0]....
.L_28:
        /*0094*/ 	.word	0x000003a0


	//----- nvinfo : EIATTR_REQNTID
	.align		4
.L_29:
        /*0098*/ 	.byte	0x04, 0x10
        /*009a*/ 	.short	(.L_31 - .L_30)
.L_30:
        /*009c*/ 	.word	0x00000080
        /*00a0*/ 	.word	0x00000001
        /*00a4*/ 	.word	0x00000001


	//----- nvinfo : EIATTR_CBANK_PARAM_SIZE
	.align		4
.L_31:
        /*00a8*/ 	.byte	0x03, 0x19
        /*00aa*/ 	.short	0x003c


	//----- nvinfo : EIATTR_PARAM_CBANK
	.align		4
        /*00ac*/ 	.byte	0x04, 0x0a
        /*00ae*/ 	.short	(.L_33 - .L_32)
	.align		4
.L_32:
        /*00b0*/ 	.word	index@(.nv.constant0.triton_poi_fused__native_batch_norm_legit_no_training_add_relu_6)
        /*00b4*/ 	.short	0x0210
        /*00b6*/ 	.short	0x003c


	//----- nvinfo : EIATTR_SW_WAR
	.align		4
.L_33:
        /*00b8*/ 	.byte	0x04, 0x36
        /*00ba*/ 	.short	(.L_35 - .L_34)
.L_34:
        /*00bc*/ 	.word	0x00000008
.L_35:


//--------------------- .nv.callgraph             --------------------------
	.section	.nv.callgraph,"",@"SHT_CUDA_CALLGRAPH"
	.align	4
	.sectionentsize	8
	.align		4
        /*0000*/ 	.word	0x00000000
	.align		4
        /*0004*/ 	.word	0xffffffff
	.align		4
        /*0008*/ 	.word	0x00000000
	.align		4
        /*000c*/ 	.word	0xfffffffe
	.align		4
        /*0010*/ 	.word	0x00000000
	.align		4
        /*0014*/ 	.word	0xfffffffd
	.align		4
        /*0018*/ 	.word	0x00000000
	.align		4
        /*001c*/ 	.word	0xfffffffc


//--------------------- .nv.constant4             --------------------------
	.section	.nv.constant4,"a",@progbits
	.align	8
	.align		8
.nv.constant4:
        /*0000*/ 	.dword	_$_str
	.align		8
        /*0008*/ 	.dword	_$_str_$_2


//--------------------- .text.triton_poi_fused__native_batch_norm_legit_no_training_add_relu_6 --------------------------
	.section	.text.triton_poi_fused__native_batch_norm_legit_no_training_add_relu_6,"ax",@progbits
	.align	128
        .global         triton_poi_fused__native_batch_norm_legit_no_training_add_relu_6
        .type           triton_poi_fused__native_batch_norm_legit_no_training_add_relu_6,@function
        .size           triton_poi_fused__native_batch_norm_legit_no_training_add_relu_6,(.L_x_1 - triton_poi_fused__native_batch_norm_legit_no_training_add_relu_6)
        .other          triton_poi_fused__native_batch_norm_legit_no_training_add_relu_6,@"STO_CUDA_ENTRY STV_DEFAULT"
triton_poi_fused__native_batch_norm_legit_no_training_add_relu_6:
.text.triton_poi_fused__native_batch_norm_legit_no_training_add_relu_6:
[----:B------:R-:W-:Y:S01]  /*0000*/  LDC R1, c[0x0][0x28] ;  /* 0x00000a00ff017b82 */ /* 0x000fe20000000800 */
[----:B------:R-:W1:Y:S07]  /*0010*/  S2R R0, SR_TID.X ;  /* 0x0000000000007919 */ /* 0x000e6e0000002100 */
[----:B------:R-:W2:Y:S01]  /*0020*/  LDC.64 R10, c[0x0][0x220] ;  /* 0x00008800ff0a7b82 */ /* 0x000ea20000000a00 */
[----:B------:R-:W-:Y:S01]  /*0030*/  ULDC.64 UR4, c[0x0][0x208] ;  /* 0x0000820000047ab9 */ /* 0x000fe20000000a00 */
[----:B------:R-:W3:Y:S06]  /*0040*/  S2R R5, SR_CTAID.X ;  /* 0x0000000000057919 */ /* 0x000eec0000002500 */
[----:B------:R-:W4:Y:S08]  /*0050*/  LDC.64 R6, c[0x0][0x210] ;  /* 0x00008400ff067b82 */ /* 0x000f300000000a00 */
[----:B------:R-:W5:Y:S08]  /*0060*/  LDC.64 R8, c[0x0][0x218] ;  /* 0x00008600ff087b82 */ /* 0x000f700000000a00 */
[----:B------:R-:W5:Y:S01]  /*0070*/  LDC.64 R12, c[0x0][0x228] ;  /* 0x00008a00ff0c7b82 */ /* 0x000f620000000a00 */
[----:B-1----:R-:W-:-:S07]  /*0080*/  SHF.L.U32 R0, R0, 0x1, RZ ;  /* 0x0000000100007819 */ /* 0x002fce00000006ff */
[----:B------:R-:W1:Y:S01]  /*0090*/  LDC.64 R14, c[0x0][0x230] ;  /* 0x00008c00ff0e7b82 */ /* 0x000e620000000a00 */
[----:B---3--:R-:W-:Y:S02]  /*00a0*/  SHF.R.S32.HI R3, RZ, 0x17, R5 ;  /* 0x00000017ff037819 */ /* 0x008fe40000011405 */
[----:B------:R-:W-:Y:S02]  /*00b0*/  LOP3.LUT R0, R0, 0xfe, RZ, 0xc0, !PT ;  /* 0x000000fe00007812 */ /* 0x000fe400078ec0ff */
[----:B------:R-:W-:Y:S02]  /*00c0*/  SGXT R3, R3, 0x1 ;  /* 0x000000010303781a */ /* 0x000fe40000000200 */
[----:B------:R-:W-:-:S04]  /*00d0*/  LEA R0, R5, R0, 0x8 ;  /* 0x0000000005007211 */ /* 0x000fc800078e40ff */
[----:B------:R-:W-:-:S04]  /*00e0*/  LEA.HI R3, R3, R0, RZ, 0x8 ;  /* 0x0000000003037211 */ /* 0x000fc800078f40ff */
[----:B------:R-:W-:-:S04]  /*00f0*/  SHF.R.S32.HI R3, RZ, 0x8, R3 ;  /* 0x00000008ff037819 */ /* 0x000fc80000011403 */
[----:B------:R-:W-:-:S04]  /*0100*/  LEA.HI R2, R3, R3, RZ, 0x2 ;  /* 0x0000000303027211 */ /* 0x000fc800078f10ff */
[----:B------:R-:W-:-:S04]  /*0110*/  LOP3.LUT R2, R2, 0xfffffffc, RZ, 0xc0, !PT ;  /* 0xfffffffc02027812 */ /* 0x000fc800078ec0ff */
[----:B------:R-:W-:Y:S02]  /*0120*/  IADD3 R17, R3, -R2, RZ ;  /* 0x8000000203117210 */ /* 0x000fe40007ffe0ff */
[----:B------:R-:W3:Y:S03]  /*0130*/  LDC.64 R2, c[0x0][0x238] ;  /* 0x00008e00ff027b82 */ /* 0x000ee60000000a00 */
[----:B--2---:R-:W-:-:S05]  /*0140*/  IMAD.WIDE R10, R17, 0x4, R10 ;  /* 0x00000004110a7825 */ /* 0x004fca00078e020a */
[----:B------:R1:W2:Y:S01]  /*0150*/  LDG.E.EL R4, desc[UR4][R10.64] ;  /* 0x000000040a047981 */ /* 0x0002a2000c2e1900 */
[----:B----4-:R-:W-:-:S04]  /*0160*/  IMAD.WIDE R6, R0, 0x4, R6 ;  /* 0x0000000400067825 */ /* 0x010fc800078e0206 */
[C---:B-----5:R-:W-:Y:S02]  /*0170*/  IMAD.WIDE R8, R17.reuse, 0x4, R8 ;  /* 0x0000000411087825 */ /* 0x060fe400078e0208 */
[----:B------:R-:W4:Y:S02]  /*0180*/  LDG.E.64 R6, desc[UR4][R6.64] ;  /* 0x0000000406067981 */ /* 0x000f24000c1e1b00 */
[C---:B0-----:R-:W-:Y:S02]  /*0190*/  IMAD.WIDE R12, R17.reuse, 0x4, R12 ;  /* 0x00000004110c7825 */ /* 0x041fe400078e020c */
[----:B------:R0:W4:Y:S02]  /*01a0*/  LDG.E.EL R5, desc[UR4][R8.64] ;  /* 0x0000000408057981 */ /* 0x000124000c2e1900 */
[----:B-1----:R-:W-:Y:S02]  /*01b0*/  IMAD.WIDE R10, R17, 0x4, R14 ;  /* 0x00000004110a7825 */ /* 0x002fe400078e020e */
[----:B------:R1:W5:Y:S02]  /*01c0*/  LDG.E.EL R12, desc[UR4][R12.64] ;  /* 0x000000040c0c7981 */ /* 0x000364000c2e1900 */
[----:B---3--:R-:W-:-:S02]  /*01d0*/  IMAD.WIDE R2, R0, 0x4, R2 ;  /* 0x0000000400027825 */ /* 0x008fc400078e0202 */
[----:B------:R-:W5:Y:S01]  /*01e0*/  LDG.E.EL R11, desc[UR4][R10.64] ;  /* 0x000000040a0b7981 */ /* 0x000f62000c2e1900 */
[----:B0-----:R-:W0:Y:S03]  /*01f0*/  LDC.64 R8, c[0x0][0x240] ;  /* 0x00009000ff087b82 */ /* 0x001e260000000a00 */
[----:B------:R-:W3:Y:S01]  /*0200*/  LDG.E.64 R2, desc[UR4][R2.64] ;  /* 0x0000000402027981 */ /* 0x000ee2000c1e1b00 */
[----:B-1----:R-:W-:Y:S01]  /*0210*/  HFMA2.MMA R13, -RZ, RZ, 1.625, 0 ;  /* 0x3e800000ff0d7435 */ /* 0x002fe200000001ff */
[----:B0-----:R-:W-:-:S04]  /*0220*/  IMAD.WIDE R8, R0, 0x4, R8 ;  /* 0x0000000400087825 */ /* 0x001fc800078e0208 */
[----:B--2---:R-:W-:-:S04]  /*0230*/  FADD R4, R4, 9.9999997473787516356e-06 ;  /* 0x3727c5ac04047421 */ /* 0x004fc80000000000 */
[----:B------:R-:W0:Y:S02]  /*0240*/  MUFU.SQRT R14, R4 ;  /* 0x00000004000e7308 */ /* 0x000e240000002000 */
[C---:B0-----:R-:W-:Y:S02]  /*0250*/  FSETP.GT.AND P0, PT, R14.reuse, 8.50705917302346158658e+37, PT ;  /* 0x7e8000000e00780b */ /* 0x041fe40003f04000 */
[----:B------:R-:W-:-:S11]  /*0260*/  FSETP.GEU.AND P1, PT, R14, 1.175494350822287508e-38, PT ;  /* 0x008000000e00780b */ /* 0x000fd60003f2e000 */
[----:B------:R-:W-:-:S04]  /*0270*/  @P0 FMUL R14, R14, 0.25 ;  /* 0x3e8000000e0e0820 */ /* 0x000fc80000400000 */
[----:B------:R-:W-:-:S06]  /*0280*/  @!P1 FMUL R14, R14, 16777216 ;  /* 0x4b8000000e0e9820 */ /* 0x000fcc0000400000 */
[----:B------:R-:W0:Y:S01]  /*0290*/  MUFU.RCP R14, R14 ;  /* 0x0000000e000e7308 */ /* 0x000e220000001000 */
[----:B------:R-:W-:Y:S01]  /*02a0*/  FSEL R13, R13, 1, P0 ;  /* 0x3f8000000d0d7808 */ /* 0x000fe20000000000 */
[----:B----4-:R-:W-:-:S04]  /*02b0*/  FADD R7, R7, -R5 ;  /* 0x8000000507077221 */ /* 0x010fc80000000000 */
[----:B------:R-:W-:Y:S01]  /*02c0*/  @!P1 FMUL R13, R13, 16777216 ;  /* 0x4b8000000d0d9820 */ /* 0x000fe20000400000 */
[----:B------:R-:W-:-:S03]  /*02d0*/  FADD R6, R6, -R5 ;  /* 0x8000000506067221 */ /* 0x000fc60000000000 */
[----:B0-----:R-:W-:-:S04]  /*02e0*/  FMUL R13, R14, R13 ;  /* 0x0000000d0e0d7220 */ /* 0x001fc80000400000 */
[-C--:B------:R-:W-:Y:S01]  /*02f0*/  FMUL R7, R7, R13.reuse ;  /* 0x0000000d07077220 */ /* 0x080fe20000400000 */
[----:B------:R-:W-:-:S03]  /*0300*/  FMUL R6, R6, R13 ;  /* 0x0000000d06067220 */ /* 0x000fc60000400000 */
[C-C-:B-----5:R-:W-:Y:S01]  /*0310*/  FFMA R4, R12.reuse, R7, R11.reuse ;  /* 0x000000070c047223 */ /* 0x160fe2000000000b */
[----:B------:R-:W-:-:S04]  /*0320*/  FFMA R11, R12, R6, R11 ;  /* 0x000000060c0b7223 */ /* 0x000fc8000000000b */
[----:B---3--:R-:W-:Y:S01]  /*0330*/  FSETP.GEU.AND P1, PT, R4, -R3, PT ;  /* 0x800000030400720b */ /* 0x008fe20003f2e000 */
[----:B------:R-:W-:Y:S01]  /*0340*/  FADD R4, R3, R4 ;  /* 0x0000000403047221 */ /* 0x000fe20000000000 */
[----:B------:R-:W-:Y:S01]  /*0350*/  FADD R3, R2, R11 ;  /* 0x0000000b02037221 */ /* 0x000fe20000000000 */
[----:B------:R-:W-:-:S03]  /*0360*/  FSETP.GEU.AND P0, PT, R11, -R2, PT ;  /* 0x800000020b00720b */ /* 0x000fc60003f0e000 */
[----:B------:R-:W-:Y:S02]  /*0370*/  FSEL R5, R4, RZ, P1 ;  /* 0x000000ff04057208 */ /* 0x000fe40000800000 */
[----:B------:R-:W-:-:S05]  /*0380*/  FSEL R4, R3, RZ, P0 ;  /* 0x000000ff03047208 */ /* 0x000fca0000000000 */
[----:B------:R-:W-:Y:S01]  /*0390*/  STG.E.64 desc[UR4][R8.64], R4 ;  /* 0x0000000408007986 */ /* 0x000fe2000c101b04 */
[----:B------:R-:W-:Y:S05]  /*03a0*/  EXIT ;  /* 0x000000000000794d */ /* 0x000fea0003800000 */
.L_x_0:
[----:B------:R-:W-:-:S00]  /*03b0*/  BRA `(.L_x_0) ;  /* 0xfffffffc00fc7947 */ /* 0x000fc0000383ffff */
[----:B------:R-:W-:-:S00]  /*03c0*/  NOP ;  /* 0x0000000000007918 */ /* 0x000fc00000000000 */
        /* <DEDUP_REMOVED lines=11> */
.L_x_1:


//--------------------- .nv.global.init           --------------------------
	.section	.nv.global.init,"aw",@progbits
.nv.global.init:
	.type		_$_str,@object
	.size		_$_str,(_$_str_$_2 - _$_str)
_$_str:
        /*0000*/ 	.byte	0x5f, 0x5f, 0x43, 0x55, 0x44, 0x41, 0x5f, 0x46, 0x54, 0x5a, 0x00
	.type		_$_str_$_2,@object
	.size		_$_str_$_2,(.L_1 - _$_str_$_2)
_$_str_$_2:
        /*000b*/ 	.byte	0x5f, 0x5f, 0x43, 0x55, 0x44, 0x41, 0x5f, 0x50, 0x52, 0x45, 0x43, 0x5f, 0x53, 0x51, 0x52, 0x54
        /*001b*/ 	.byte	0x00
.L_1:


//--------------------- .nv.constant0.triton_poi_fused__native_batch_norm_legit_no_training_add_relu_6 --------------------------
	.section	.nv.constant0.triton_poi_fused__native_batch_norm_legit_no_training_add_relu_6,"a",@progbits
	.sectionflags	@""
	.align	4
.nv.constant0.triton_poi_fused__native_batch_norm_legit_no_training_add_relu_6:
	.zero		588
